//
// Generated by NVIDIA NVVM Compiler
//
// Compiler Build ID: CL-36424714
// Cuda compilation tools, release 13.0, V13.0.88
// Based on NVVM 20.0.0
//

.version 9.0
.target sm_100
.address_size 64

	// .globl	_Z11partialScanPjS_S_m
// _ZZ11partialScanPjS_S_mE4temp has been demoted

.visible .entry _Z11partialScanPjS_S_m(
	.param .u64 .ptr .align 1 _Z11partialScanPjS_S_m_param_0,
	.param .u64 .ptr .align 1 _Z11partialScanPjS_S_m_param_1,
	.param .u64 .ptr .align 1 _Z11partialScanPjS_S_m_param_2,
	.param .u64 _Z11partialScanPjS_S_m_param_3
)
{
	.reg .pred 	%p<7>;
	.reg .b32 	%r<21>;
	.reg .b64 	%rd<17>;
	// demoted variable
	.shared .align 4 .b8 _ZZ11partialScanPjS_S_mE4temp[16];
	ld.param.u64 	%rd3, [_Z11partialScanPjS_S_m_param_0];
	ld.param.u64 	%rd6, [_Z11partialScanPjS_S_m_param_1];
	ld.param.u64 	%rd4, [_Z11partialScanPjS_S_m_param_2];
	ld.param.u64 	%rd5, [_Z11partialScanPjS_S_m_param_3];
	cvta.to.global.u64 	%rd1, %rd6;
	mov.u32 	%r1, %tid.x;
	mov.u32 	%r2, %ctaid.x;
	shl.b32 	%r4, %r2, 2;
	add.s32 	%r5, %r4, %r1;
	cvt.u64.u32 	%rd2, %r5;
	setp.le.u64 	%p1, %rd5, %rd2;
	shl.b32 	%r6, %r1, 2;
	mov.u32 	%r7, _ZZ11partialScanPjS_S_mE4temp;
	add.s32 	%r3, %r7, %r6;
	@%p1 bra 	$L__BB0_2;
	cvta.to.global.u64 	%rd7, %rd3;
	shl.b64 	%rd8, %rd2, 2;
	add.s64 	%rd9, %rd7, %rd8;
	ld.global.u32 	%r9, [%rd9];
	st.shared.u32 	[%r3], %r9;
	bra.uni 	$L__BB0_3;
$L__BB0_2:
	mov.b32 	%r8, 0;
	st.shared.u32 	[%r3], %r8;
$L__BB0_3:
	bar.sync 	0;
	setp.gt.u32 	%p2, %r1, 2;
	@%p2 bra 	$L__BB0_5;
	ld.shared.u32 	%r10, [%r3];
	ld.shared.u32 	%r11, [%r3+4];
	add.s32 	%r12, %r11, %r10;
	st.shared.u32 	[%r3+4], %r12;
$L__BB0_5:
	bar.sync 	0;
	setp.gt.u32 	%p3, %r1, 1;
	@%p3 bra 	$L__BB0_7;
	ld.shared.u32 	%r13, [%r3];
	ld.shared.u32 	%r14, [%r3+8];
	add.s32 	%r15, %r14, %r13;
	st.shared.u32 	[%r3+8], %r15;
$L__BB0_7:
	setp.gt.u32 	%p4, %r1, 2;
	cvt.u32.u64 	%r16, %rd2;
	bar.sync 	0;
	add.s32 	%r17, %r16, 1;
	cvt.u64.u32 	%rd11, %r17;
	setp.le.u64 	%p5, %rd5, %rd11;
	or.pred  	%p6, %p4, %p5;
	@%p6 bra 	$L__BB0_9;
	ld.shared.u32 	%r18, [%r3];
	shl.b64 	%rd12, %rd2, 2;
	add.s64 	%rd13, %rd1, %rd12;
	st.global.u32 	[%rd13+4], %r18;
$L__BB0_9:
	cvta.to.global.u64 	%rd14, %rd4;
	mov.b32 	%r19, 0;
	st.global.u32 	[%rd1], %r19;
	ld.shared.u32 	%r20, [_ZZ11partialScanPjS_S_mE4temp+12];
	mul.wide.u32 	%rd15, %r2, 4;
	add.s64 	%rd16, %rd14, %rd15;
	st.global.u32 	[%rd16], %r20;
	ret;

}
	// .globl	_Z7mapScanPjS_m
.visible .entry _Z7mapScanPjS_m(
	.param .u64 .ptr .align 1 _Z7mapScanPjS_m_param_0,
	.param .u64 .ptr .align 1 _Z7mapScanPjS_m_param_1,
	.param .u64 _Z7mapScanPjS_m_param_2
)
{
	.reg .pred 	%p<2>;
	.reg .b32 	%r<8>;
	.reg .b64 	%rd<11>;

	ld.param.u64 	%rd2, [_Z7mapScanPjS_m_param_0];
	ld.param.u64 	%rd3, [_Z7mapScanPjS_m_param_1];
	ld.param.u64 	%rd4, [_Z7mapScanPjS_m_param_2];
	mov.u32 	%r2, %tid.x;
	mov.u32 	%r1, %ctaid.x;
	shl.b32 	%r3, %r1, 2;
	add.s32 	%r4, %r3, %r2;
	cvt.u64.u32 	%rd1, %r4;
	setp.le.u64 	%p1, %rd4, %rd1;
	@%p1 bra 	$L__BB1_2;
	cvta.to.global.u64 	%rd5, %rd3;
	cvta.to.global.u64 	%rd6, %rd2;
	mul.wide.u32 	%rd7, %r1, 4;
	add.s64 	%rd8, %rd5, %rd7;
	ld.global.u32 	%r5, [%rd8];
	shl.b64 	%rd9, %rd1, 2;
	add.s64 	%rd10, %rd6, %rd9;
	ld.global.u32 	%r6, [%rd10];
	add.s32 	%r7, %r6, %r5;
	st.global.u32 	[%rd10], %r7;
$L__BB1_2:
	ret;

}


// ===== COMPILED SASS (sm_100) =====

	.target	sm_100

	.elftype	@"ET_EXEC"


//--------------------- .note.nv.tkinfo           --------------------------
	.section	.note.nv.tkinfo,"",@"SHT_NOTE"
	.sectionflags	@"SHF_NOTE_NV_TKINFO"
	.tkinfo
        /*0018*/ 	.word	0x00000002
        /*0030*/ 	.string	""
        /*0030*/ 	.string	"ptxas"
        /*0030*/ 	.string	"Cuda compilation tools, release 13.0, V13.0.88"
        /*0030*/ 	.string	"Build cuda_13.0.r13.0/compiler.36424714_0"
        /*0030*/ 	.string	"-arch sm_100 -m 64 "



//--------------------- .note.nv.cuinfo           --------------------------
	.section	.note.nv.cuinfo,"",@"SHT_NOTE"
	.sectionflags	@"SHF_NOTE_NV_CUINFO"
        /*0018*/ 	.short	0x0002
        /*001a*/ 	.short	0x0064
        /*001c*/ 	.short	0x0082
	.zero		2


//--------------------- .nv.info                  --------------------------
	.section	.nv.info,"",@"SHT_CUDA_INFO"
	.align	4


	//----- nvinfo : EIATTR_REGCOUNT
	.align		4
        /*0000*/ 	.byte	0x04, 0x2f
        /*0002*/ 	.short	(.L_1 - .L_0)
	.align		4
.L_0:
        /*0004*/ 	.word	index@(_Z11partialScanPjS_S_m)
        /*0008*/ 	.word	0x00000012


	//----- nvinfo : EIATTR_FRAME_SIZE
	.align		4
.L_1:
        /*000c*/ 	.byte	0x04, 0x11
        /*000e*/ 	.short	(.L_3 - .L_2)
	.align		4
.L_2:
        /*0010*/ 	.word	index@(_Z11partialScanPjS_S_m)
        /*0014*/ 	.word	0x00000000


	//----- nvinfo : EIATTR_REGCOUNT
	.align		4
.L_3:
        /*0018*/ 	.byte	0x04, 0x2f
        /*001a*/ 	.short	(.L_5 - .L_4)
	.align		4
.L_4:
        /*001c*/ 	.word	index@(_Z7mapScanPjS_m)
        /*0020*/ 	.word	0x0000000a


	//----- nvinfo : EIATTR_FRAME_SIZE
	.align		4
.L_5:
        /*0024*/ 	.byte	0x04, 0x11
        /*0026*/ 	.short	(.L_7 - .L_6)
	.align		4
.L_6:
        /*0028*/ 	.word	index@(_Z7mapScanPjS_m)
        /*002c*/ 	.word	0x00000000


	//----- nvinfo : EIATTR_MIN_STACK_SIZE
	.align		4
.L_7:
        /*0030*/ 	.byte	0x04, 0x12
        /*0032*/ 	.short	(.L_9 - .L_8)
	.align		4
.L_8:
        /*0034*/ 	.word	index@(_Z7mapScanPjS_m)
        /*0038*/ 	.word	0x00000000


	//----- nvinfo : EIATTR_MIN_STACK_SIZE
	.align		4
.L_9:
        /*003c*/ 	.byte	0x04, 0x12
        /*003e*/ 	.short	(.L_11 - .L_10)
	.align		4
.L_10:
        /*0040*/ 	.word	index@(_Z11partialScanPjS_S_m)
        /*0044*/ 	.word	0x00000000
.L_11:


//--------------------- .nv.compat                --------------------------
	.section	.nv.compat,"",@"SHT_CUDA_COMPAT_INFO"
	.align	4
        /*0000*/ 	.byte	0x02, 0x09, 0x00, 0x00, 0x02, 0x02, 0x01, 0x00, 0x02, 0x05, 0x05, 0x00, 0x03, 0x07, 0x01, 0x01
        /*0010*/ 	.byte	0x02, 0x03, 0x00, 0x00, 0x02, 0x06, 0x01, 0x00, 0x04, 0x0b, 0x08, 0x00, 0x09, 0x00, 0x00, 0x00
        /*0020*/ 	.byte	0x00, 0x00, 0x00, 0x00


//--------------------- .nv.info._Z7mapScanPjS_m  --------------------------
	.section	.nv.info._Z7mapScanPjS_m,"",@"SHT_CUDA_INFO"
	.sectionflags	@""
	.align	4


	//----- nvinfo : EIATTR_CUDA_API_VERSION
	.align		4
        /*0000*/ 	.byte	0x04, 0x37
        /*0002*/ 	.short	(.L_13 - .L_12)
.L_12:
        /*0004*/ 	.word	0x00000082


	//----- nvinfo : EIATTR_KPARAM_INFO
	.align		4
.L_13:
        /*0008*/ 	.byte	0x04, 0x17
        /*000a*/ 	.short	(.L_15 - .L_14)
.L_14:
        /*000c*/ 	.word	0x00000000
        /*0010*/ 	.short	0x0002
        /*0012*/ 	.short	0x0010
        /*0014*/ 	.byte	0x00, 0xf0, 0x21, 0x00


	//----- nvinfo : EIATTR_KPARAM_INFO
	.align		4
.L_15:
        /*0018*/ 	.byte	0x04, 0x17
        /*001a*/ 	.short	(.L_17 - .L_16)
.L_16:
        /*001c*/ 	.word	0x00000000
        /*0020*/ 	.short	0x0001
        /*0022*/ 	.short	0x0008
        /*0024*/ 	.byte	0x00, 0xf5, 0x21, 0x00


	//----- nvinfo : EIATTR_KPARAM_INFO
	.align		4
.L_17:
        /*0028*/ 	.byte	0x04, 0x17
        /*002a*/ 	.short	(.L_19 - .L_18)
.L_18:
        /*002c*/ 	.word	0x00000000
        /*0030*/ 	.short	0x0000
        /*0032*/ 	.short	0x0000
        /*0034*/ 	.byte	0x00, 0xf5, 0x21, 0x00


	//----- nvinfo : EIATTR_SPARSE_MMA_MASK
	.align		4
.L_19:
        /*0038*/ 	.byte	0x03, 0x50
        /*003a*/ 	.short	0x0000


	//----- nvinfo : EIATTR_MAXREG_COUNT
	.align		4
        /*003c*/ 	.byte	0x03, 0x1b
        /*003e*/ 	.short	0x00ff


	//----- nvinfo : EIATTR_MERCURY_ISA_VERSION
	.align		4
        /*0040*/ 	.byte	0x03, 0x5f
        /*0042*/ 	.short	0x0101


	//----- nvinfo : EIATTR_VRC_CTA_INIT_COUNT
	.align		4
        /*0044*/ 	.byte	0x02, 0x4a
	.zero		1
	.zero		1


	//----- nvinfo : EIATTR_EXIT_INSTR_OFFSETS
	.align		4
        /*0048*/ 	.byte	0x04, 0x1c
        /*004a*/ 	.short	(.L_21 - .L_20)


	//   ....[0]....
.L_20:
        /*004c*/ 	.word	0x00000070


	//   ....[1]....
        /*0050*/ 	.word	0x00000120


	//----- nvinfo : EIATTR_CBANK_PARAM_SIZE
	.align		4
.L_21:
        /*0054*/ 	.byte	0x03, 0x19
        /*0056*/ 	.short	0x0018


	//----- nvinfo : EIATTR_PARAM_CBANK
	.align		4
        /*0058*/ 	.byte	0x04, 0x0a
        /*005a*/ 	.short	(.L_23 - .L_22)
	.align		4
.L_22:
        /*005c*/ 	.word	index@(.nv.constant0._Z7mapScanPjS_m)
        /*0060*/ 	.short	0x0380
        /*0062*/ 	.short	0x0018


	//----- nvinfo : EIATTR_SW_WAR
	.align		4
.L_23:
        /*0064*/ 	.byte	0x04, 0x36
        /*0066*/ 	.short	(.L_25 - .L_24)
.L_24:
        /*0068*/ 	.word	0x00000008
.L_25:


//--------------------- .nv.info._Z11partialScanPjS_S_m --------------------------
	.section	.nv.info._Z11partialScanPjS_S_m,"",@"SHT_CUDA_INFO"
	.sectionflags	@""
	.align	4


	//----- nvinfo : EIATTR_CUDA_API_VERSION
	.align		4
        /*0000*/ 	.byte	0x04, 0x37
        /*0002*/ 	.short	(.L_27 - .L_26)
.L_26:
        /*0004*/ 	.word	0x00000082


	//----- nvinfo : EIATTR_KPARAM_INFO
	.align		4
.L_27:
        /*0008*/ 	.byte	0x04, 0x17
        /*000a*/ 	.short	(.L_29 - .L_28)
.L_28:
        /*000c*/ 	.word	0x00000000
        /*0010*/ 	.short	0x0003
        /*0012*/ 	.short	0x0018
        /*0014*/ 	.byte	0x00, 0xf0, 0x21, 0x00


	//----- nvinfo : EIATTR_KPARAM_INFO
	.align		4
.L_29:
        /*0018*/ 	.byte	0x04, 0x17
        /*001a*/ 	.short	(.L_31 - .L_30)
.L_30:
        /*001c*/ 	.word	0x00000000
        /*0020*/ 	.short	0x0002
        /*0022*/ 	.short	0x0010
        /*0024*/ 	.byte	0x00, 0xf5, 0x21, 0x00


	//----- nvinfo : EIATTR_KPARAM_INFO
	.align		4
.L_31:
        /*0028*/ 	.byte	0x04, 0x17
        /*002a*/ 	.short	(.L_33 - .L_32)
.L_32:
        /*002c*/ 	.word	0x00000000
        /*0030*/ 	.short	0x0001
        /*0032*/ 	.short	0x0008
        /*0034*/ 	.byte	0x00, 0xf5, 0x21, 0x00


	//----- nvinfo : EIATTR_KPARAM_INFO
	.align		4
.L_33:
        /*0038*/ 	.byte	0x04, 0x17
        /*003a*/ 	.short	(.L_35 - .L_34)
.L_34:
        /*003c*/ 	.word	0x00000000
        /*0040*/ 	.short	0x0000
        /*0042*/ 	.short	0x0000
        /*0044*/ 	.byte	0x00, 0xf5, 0x21, 0x00


	//----- nvinfo : EIATTR_SPARSE_MMA_MASK
	.align		4
.L_35:
        /*0048*/ 	.byte	0x03, 0x50
        /*004a*/ 	.short	0x0000


	//----- nvinfo : EIATTR_MAXREG_COUNT
	.align		4
        /*004c*/ 	.byte	0x03, 0x1b
        /*004e*/ 	.short	0x00ff


	//----- nvinfo : EIATTR_NUM_BARRIERS
	.align		4
        /*0050*/ 	.byte	0x02, 0x4c
        /*0052*/ 	.byte	0x01
	.zero		1


	//----- nvinfo : EIATTR_MERCURY_ISA_VERSION
	.align		4
        /*0054*/ 	.byte	0x03, 0x5f
        /*0056*/ 	.short	0x0101


	//----- nvinfo : EIATTR_VRC_CTA_INIT_COUNT
	.align		4
        /*0058*/ 	.byte	0x02, 0x4a
	.zero		1
	.zero		1


	//----- nvinfo : EIATTR_EXIT_INSTR_OFFSETS
	.align		4
        /*005c*/ 	.byte	0x04, 0x1c
        /*005e*/ 	.short	(.L_37 - .L_36)


	//   ....[0]....
.L_36:
        /*0060*/ 	.word	0x000002e0


	//----- nvinfo : EIATTR_CBANK_PARAM_SIZE
	.align		4
.L_37:
        /*0064*/ 	.byte	0x03, 0x19
        /*0066*/ 	.short	0x0020


	//----- nvinfo : EIATTR_PARAM_CBANK
	.align		4
        /*0068*/ 	.byte	0x04, 0x0a
        /*006a*/ 	.short	(.L_39 - .L_38)
	.align		4
.L_38:
        /*006c*/ 	.word	index@(.nv.constant0._Z11partialScanPjS_S_m)
        /*0070*/ 	.short	0x0380
        /*0072*/ 	.short	0x0020


	//----- nvinfo : EIATTR_SW_WAR
	.align		4
.L_39:
        /*0074*/ 	.byte	0x04, 0x36
        /*0076*/ 	.short	(.L_41 - .L_40)
.L_40:
        /*0078*/ 	.word	0x00000008
.L_41:


//--------------------- .nv.callgraph             --------------------------
	.section	.nv.callgraph,"",@"SHT_CUDA_CALLGRAPH"
	.align	4
	.sectionentsize	8
	.align		4
        /*0000*/ 	.word	0x00000000
	.align		4
        /*0004*/ 	.word	0xffffffff
	.align		4
        /*0008*/ 	.word	0x00000000
	.align		4
        /*000c*/ 	.word	0xfffffffe
	.align		4
        /*0010*/ 	.word	0x00000000
	.align		4
        /*0014*/ 	.word	0xfffffffd
	.align		4
        /*0018*/ 	.word	0x00000000
	.align		4
        /*001c*/ 	.word	0xfffffffc


//--------------------- .text._Z7mapScanPjS_m     --------------------------
	.section	.text._Z7mapScanPjS_m,"ax",@progbits
	.align	128
        .global         _Z7mapScanPjS_m
        .type           _Z7mapScanPjS_m,@function
        .size           _Z7mapScanPjS_m,(.L_x_2 - _Z7mapScanPjS_m)
        .other          _Z7mapScanPjS_m,@"STO_CUDA_ENTRY STV_DEFAULT"
_Z7mapScanPjS_m:
.text._Z7mapScanPjS_m:
[----:B------:R-:W-:Y:S01]  /*0000*/  LDC R1, c[0x0][0x37c] ;  /* 0x0000df00ff017b82 */ /* 0x000fe20000000800 */
[----:B------:R-:W0:Y:S01]  /*0010*/  S2R R0, SR_TID.X ;  /* 0x0000000000007919 */ /* 0x000e220000002100 */
[----:B------:R-:W1:Y:S01]  /*0020*/  LDCU.64 UR4, c[0x0][0x390] ;  /* 0x00007200ff0477ac */ /* 0x000e620008000a00 */
[----:B------:R-:W0:Y:S02]  /*0030*/  S2R R5, SR_CTAID.X ;  /* 0x0000000000057919 */ /* 0x000e240000002500 */
[----:B0-----:R-:W-:-:S05]  /*0040*/  IMAD R0, R5, 0x4, R0 ;  /* 0x0000000405007824 */ /* 0x001fca00078e0200 */
[----:B-1----:R-:W-:-:S04]  /*0050*/  ISETP.GE.U32.AND P0, PT, R0, UR4, PT ;  /* 0x0000000400007c0c */ /* 0x002fc8000bf06070 */
[----:B------:R-:W-:-:S13]  /*0060*/  ISETP.GE.U32.AND.EX P0, PT, RZ, UR5, PT, P0 ;  /* 0x00000005ff007c0c */ /* 0x000fda000bf06100 */
[----:B------:R-:W-:Y:S05]  /*0070*/  @P0 EXIT ;  /* 0x000000000000094d */ /* 0x000fea0003800000 */
[----:B------:R-:W0:Y:S01]  /*0080*/  LDC.64 R2, c[0x0][0x388] ;  /* 0x0000e200ff027b82 */ /* 0x000e220000000a00 */
[----:B------:R-:W1:Y:S01]  /*0090*/  LDCU.64 UR6, c[0x0][0x380] ;  /* 0x00007000ff0677ac */ /* 0x000e620008000a00 */
[----:B------:R-:W2:Y:S01]  /*00a0*/  LDCU.64 UR4, c[0x0][0x358] ;  /* 0x00006b00ff0477ac */ /* 0x000ea20008000a00 */
[----:B-1----:R-:W-:Y:S01]  /*00b0*/  LEA R4, P0, R0, UR6, 0x2 ;  /* 0x0000000600047c11 */ /* 0x002fe2000f8010ff */
[----:B0-----:R-:W-:-:S03]  /*00c0*/  IMAD.WIDE.U32 R2, R5, 0x4, R2 ;  /* 0x0000000405027825 */ /* 0x001fc600078e0002 */
[----:B------:R-:W-:-:S03]  /*00d0*/  LEA.HI.X R5, R0, UR7, RZ, 0x2, P0 ;  /* 0x0000000700057c11 */ /* 0x000fc600080f14ff */
[----:B--2---:R-:W2:Y:S04]  /*00e0*/  LDG.E R2, desc[UR4][R2.64] ;  /* 0x0000000402027981 */ /* 0x004ea8000c1e1900 */
[----:B------:R-:W2:Y:S02]  /*00f0*/  LDG.E R7, desc[UR4][R4.64] ;  /* 0x0000000404077981 */ /* 0x000ea4000c1e1900 */
[----:B--2---:R-:W-:-:S05]  /*0100*/  IMAD.IADD R7, R2, 0x1, R7 ;  /* 0x0000000102077824 */ /* 0x004fca00078e0207 */
[----:B------:R-:W-:Y:S01]  /*0110*/  STG.E desc[UR4][R4.64], R7 ;  /* 0x0000000704007986 */ /* 0x000fe2000c101904 */
[----:B------:R-:W-:Y:S05]  /*0120*/  EXIT ;  /* 0x000000000000794d */ /* 0x000fea0003800000 */
.L_x_0:
[----:B------:R-:W-:-:S00]  /*0130*/  BRA `(.L_x_0) ;  /* 0xfffffffc00fc7947 */ /* 0x000fc0000383ffff */
[----:B------:R-:W-:-:S00]  /*0140*/  NOP ;  /* 0x0000000000007918 */ /* 0x000fc00000000000 */
        /* <DEDUP_REMOVED lines=11> */
.L_x_2:


//--------------------- .text._Z11partialScanPjS_S_m --------------------------
	.section	.text._Z11partialScanPjS_S_m,"ax",@progbits
	.align	128
        .global         _Z11partialScanPjS_S_m
        .type           _Z11partialScanPjS_S_m,@function
        .size           _Z11partialScanPjS_S_m,(.L_x_3 - _Z11partialScanPjS_S_m)
        .other          _Z11partialScanPjS_S_m,@"STO_CUDA_ENTRY STV_DEFAULT"
_Z11partialScanPjS_S_m:
.text._Z11partialScanPjS_S_m:
[----:B------:R-:W-:Y:S01]  /*0000*/  LDC R1, c[0x0][0x37c] ;  /* 0x0000df00ff017b82 */ /* 0x000fe20000000800 */
[----:B------:R-:W0:Y:S01]  /*0010*/  S2R R6, SR_TID.X ;  /* 0x0000000000067919 */ /* 0x000e220000002100 */
[----:B------:R-:W1:Y:S01]  /*0020*/  LDCU.64 UR8, c[0x0][0x398] ;  /* 0x00007300ff0877ac */ /* 0x000e620008000a00 */
[----:B------:R-:W0:Y:S01]  /*0030*/  S2R R15, SR_CTAID.X ;  /* 0x00000000000f7919 */ /* 0x000e220000002500 */
[----:B------:R-:W2:Y:S01]  /*0040*/  LDCU.64 UR6, c[0x0][0x358] ;  /* 0x00006b00ff0677ac */ /* 0x000ea20008000a00 */
[----:B0-----:R-:W-:-:S05]  /*0050*/  IMAD R0, R15, 0x4, R6 ;  /* 0x000000040f007824 */ /* 0x001fca00078e0206 */
[----:B-1----:R-:W-:-:S04]  /*0060*/  ISETP.GE.U32.AND P0, PT, R0, UR8, PT ;  /* 0x0000000800007c0c */ /* 0x002fc8000bf06070 */
[----:B------:R-:W-:-:S13]  /*0070*/  ISETP.GE.U32.AND.EX P0, PT, RZ, UR9, PT, P0 ;  /* 0x00000009ff007c0c */ /* 0x000fda000bf06100 */
[----:B------:R-:W0:Y:S02]  /*0080*/  @!P0 LDC.64 R2, c[0x0][0x380] ;  /* 0x0000e000ff028b82 */ /* 0x000e240000000a00 */
[----:B0-----:R-:W-:-:S04]  /*0090*/  @!P0 LEA R2, P1, R0, R2, 0x2 ;  /* 0x0000000200028211 */ /* 0x001fc800078210ff */
[----:B------:R-:W-:-:S06]  /*00a0*/  @!P0 LEA.HI.X R3, R0, R3, RZ, 0x2, P1 ;  /* 0x0000000300038211 */ /* 0x000fcc00008f14ff */
[----:B--2---:R-:W2:Y:S01]  /*00b0*/  @!P0 LDG.E R3, desc[UR6][R2.64] ;  /* 0x0000000602038981 */ /* 0x004ea2000c1e1900 */
[----:B------:R-:W0:Y:S01]  /*00c0*/  S2UR UR5, SR_CgaCtaId ;  /* 0x00000000000579c3 */ /* 0x000e220000008800 */
[----:B------:R-:W-:Y:S01]  /*00d0*/  UMOV UR4, 0x400 ;  /* 0x0000040000047882 */ /* 0x000fe20000000000 */
[----:B------:R-:W-:Y:S01]  /*00e0*/  ISETP.GT.U32.AND P1, PT, R6, 0x2, PT ;  /* 0x000000020600780c */ /* 0x000fe20003f24070 */
[----:B0-----:R-:W-:-:S06]  /*00f0*/  ULEA UR4, UR5, UR4, 0x18 ;  /* 0x0000000405047291 */ /* 0x001fcc000f8ec0ff */
[----:B------:R-:W-:-:S05]  /*0100*/  LEA R8, R6, UR4, 0x2 ;  /* 0x0000000406087c11 */ /* 0x000fca000f8e10ff */
[----:B--2---:R0:W-:Y:S04]  /*0110*/  @!P0 STS [R8], R3 ;  /* 0x0000000308008388 */ /* 0x0041e80000000800 */
[----:B------:R-:W-:Y:S01]  /*0120*/  @P0 STS [R8], RZ ;  /* 0x000000ff08000388 */ /* 0x000fe20000000800 */
[----:B------:R-:W-:Y:S01]  /*0130*/  BAR.SYNC.DEFER_BLOCKING 0x0 ;  /* 0x0000000000007b1d */ /* 0x000fe20000010000 */
[----:B------:R-:W-:Y:S01]  /*0140*/  ISETP.GT.U32.AND P0, PT, R6, 0x1, PT ;  /* 0x000000010600780c */ /* 0x000fe20003f04070 */
[----:B0-----:R-:W-:-:S04]  /*0150*/  VIADD R3, R0, 0x1 ;  /* 0x0000000100037836 */ /* 0x001fc80000000000 */
[----:B------:R-:W-:Y:S04]  /*0160*/  @!P1 LDS R4, [R8] ;  /* 0x0000000008049984 */ /* 0x000fe80000000800 */
[----:B------:R-:W0:Y:S02]  /*0170*/  @!P1 LDS R5, [R8+0x4] ;  /* 0x0000040008059984 */ /* 0x000e240000000800 */
[----:B0-----:R-:W-:-:S05]  /*0180*/  @!P1 IMAD.IADD R5, R4, 0x1, R5 ;  /* 0x0000000104059824 */ /* 0x001fca00078e0205 */
[----:B------:R0:W-:Y:S01]  /*0190*/  @!P1 STS [R8+0x4], R5 ;  /* 0x0000040508009388 */ /* 0x0001e20000000800 */
[----:B------:R-:W-:Y:S01]  /*01a0*/  BAR.SYNC.DEFER_BLOCKING 0x0 ;  /* 0x0000000000007b1d */ /* 0x000fe20000010000 */
[----:B------:R-:W-:-:S04]  /*01b0*/  ISETP.GE.U32.AND P1, PT, R3, UR8, PT ;  /* 0x0000000803007c0c */ /* 0x000fc8000bf26070 */
[----:B------:R-:W-:-:S03]  /*01c0*/  ISETP.GE.U32.AND.EX P1, PT, RZ, UR9, PT, P1 ;  /* 0x00000009ff007c0c */ /* 0x000fc6000bf26110 */
[----:B0-----:R-:W0:Y:S01]  /*01d0*/  LDC.64 R4, c[0x0][0x390] ;  /* 0x0000e400ff047b82 */ /* 0x001e220000000a00 */
[----:B------:R-:W-:Y:S01]  /*01e0*/  ISETP.GT.U32.OR P1, PT, R6, 0x2, P1 ;  /* 0x000000020600780c */ /* 0x000fe20000f24470 */
[----:B------:R-:W-:Y:S04]  /*01f0*/  @!P0 LDS R2, [R8] ;  /* 0x0000000008028984 */ /* 0x000fe80000000800 */
[----:B------:R-:W1:Y:S01]  /*0200*/  @!P0 LDS R7, [R8+0x8] ;  /* 0x0000080008078984 */ /* 0x000e620000000800 */
[----:B0-----:R-:W-:-:S04]  /*0210*/  IMAD.WIDE.U32 R4, R15, 0x4, R4 ;  /* 0x000000040f047825 */ /* 0x001fc800078e0004 */
[----:B-1----:R-:W-:-:S03]  /*0220*/  @!P0 IMAD.IADD R9, R2, 0x1, R7 ;  /* 0x0000000102098824 */ /* 0x002fc600078e0207 */
[----:B------:R-:W0:Y:S02]  /*0230*/  @!P1 LDC.64 R6, c[0x0][0x388] ;  /* 0x0000e200ff069b82 */ /* 0x000e240000000a00 */
[----:B------:R-:W-:Y:S06]  /*0240*/  @!P0 STS [R8+0x8], R9 ;  /* 0x0000080908008388 */ /* 0x000fec0000000800 */
[----:B------:R-:W-:Y:S08]  /*0250*/  BAR.SYNC.DEFER_BLOCKING 0x0 ;  /* 0x0000000000007b1d */ /* 0x000ff00000010000 */
[----:B------:R-:W1:Y:S01]  /*0260*/  LDC.64 R2, c[0x0][0x388] ;  /* 0x0000e200ff027b82 */ /* 0x000e620000000a00 */
[----:B0-----:R-:W-:-:S04]  /*0270*/  @!P1 LEA R6, P0, R0, R6, 0x2 ;  /* 0x0000000600069211 */ /* 0x001fc800078010ff */
[----:B------:R-:W-:Y:S01]  /*0280*/  @!P1 LEA.HI.X R7, R0, R7, RZ, 0x2, P0 ;  /* 0x0000000700079211 */ /* 0x000fe200000f14ff */
[----:B------:R-:W0:Y:S04]  /*0290*/  @!P1 LDS R11, [R8] ;  /* 0x00000000080b9984 */ /* 0x000e280000000800 */
[----:B------:R-:W2:Y:S04]  /*02a0*/  LDS R13, [UR4+0xc] ;  /* 0x00000c04ff0d7984 */ /* 0x000ea80008000800 */
[----:B0-----:R-:W-:Y:S04]  /*02b0*/  @!P1 STG.E desc[UR6][R6.64+0x4], R11 ;  /* 0x0000040b06009986 */ /* 0x001fe8000c101906 */
[----:B-1----:R-:W-:Y:S04]  /*02c0*/  STG.E desc[UR6][R2.64], RZ ;  /* 0x000000ff02007986 */ /* 0x002fe8000c101906 */
[----:B--2---:R-:W-:Y:S01]  /*02d0*/  STG.E desc[UR6][R4.64], R13 ;  /* 0x0000000d04007986 */ /* 0x004fe2000c101906 */
[----:B------:R-:W-:Y:S05]  /*02e0*/  EXIT ;  /* 0x000000000000794d */ /* 0x000fea0003800000 */
.L_x_1:
        /* <DEDUP_REMOVED lines=9> */
.L_x_3:


//--------------------- .nv.shared.reserved.0     --------------------------
	.section	.nv.shared.reserved.0,"aw",@nobits
	.weak		__nv_reservedSMEM_offset_0_alias
	.size		__nv_reservedSMEM_offset_0_alias, 0, 64
	.other		__nv_reservedSMEM_offset_0_alias,@"STO_CUDA_RESERVED_SHARED STV_DEFAULT"
__nv_reservedSMEM_offset_0_alias:
	.zero		0
	.zero		64


//--------------------- .nv.shared._Z11partialScanPjS_S_m --------------------------
	.section	.nv.shared._Z11partialScanPjS_S_m,"aw",@nobits
	.sectionflags	@""
	.align	4
.nv.shared._Z11partialScanPjS_S_m:
	.zero		1040


//--------------------- .nv.constant0._Z7mapScanPjS_m --------------------------
	.section	.nv.constant0._Z7mapScanPjS_m,"a",@progbits
	.sectionflags	@""
	.align	4
.nv.constant0._Z7mapScanPjS_m:
	.zero		920


//--------------------- .nv.constant0._Z11partialScanPjS_S_m --------------------------
	.section	.nv.constant0._Z11partialScanPjS_S_m,"a",@progbits
	.sectionflags	@""
	.align	4
.nv.constant0._Z11partialScanPjS_S_m:
	.zero		928


//--------------------- SYMBOLS --------------------------

	.type		.nv.reservedSmem.offset0,@object
	.size		.nv.reservedSmem.offset0,0x4
	.type		.nv.reservedSmem.cap,@object
	.size		.nv.reservedSmem.cap,0x4
